//
// Generated by NVIDIA NVVM Compiler
//
// Compiler Build ID: CL-36424714
// Cuda compilation tools, release 13.0, V13.0.88
// Based on NVVM 20.0.0
//

.version 9.0
.target sm_100
.address_size 64

	// .globl	_Z6kernelPViS0_S0_

.visible .entry _Z6kernelPViS0_S0_(
	.param .u64 .ptr .align 1 _Z6kernelPViS0_S0__param_0,
	.param .u64 .ptr .align 1 _Z6kernelPViS0_S0__param_1,
	.param .u64 .ptr .align 1 _Z6kernelPViS0_S0__param_2
)
{
	.reg .pred 	%p<3>;
	.reg .b32 	%r<22>;
	.reg .b64 	%rd<7>;

	ld.param.u64 	%rd4, [_Z6kernelPViS0_S0__param_0];
	ld.param.u64 	%rd5, [_Z6kernelPViS0_S0__param_1];
	ld.param.u64 	%rd6, [_Z6kernelPViS0_S0__param_2];
	cvta.to.global.u64 	%rd1, %rd6;
$L__BB0_1:
	ld.volatile.global.u32 	%r3, [%rd1];
	setp.ne.s32 	%p1, %r3, 1;
	@%p1 bra 	$L__BB0_1;
	cvta.to.global.u64 	%rd2, %rd5;
	cvta.to.global.u64 	%rd3, %rd4;
	mov.b32 	%r21, 0;
$L__BB0_3:
	add.s32 	%r5, %r21, 1;
	st.volatile.global.u32 	[%rd3], %r5;
	st.volatile.global.u32 	[%rd2], %r5;
	add.s32 	%r6, %r21, 2;
	st.volatile.global.u32 	[%rd3], %r6;
	st.volatile.global.u32 	[%rd2], %r6;
	add.s32 	%r7, %r21, 3;
	st.volatile.global.u32 	[%rd3], %r7;
	st.volatile.global.u32 	[%rd2], %r7;
	add.s32 	%r8, %r21, 4;
	st.volatile.global.u32 	[%rd3], %r8;
	st.volatile.global.u32 	[%rd2], %r8;
	add.s32 	%r9, %r21, 5;
	st.volatile.global.u32 	[%rd3], %r9;
	st.volatile.global.u32 	[%rd2], %r9;
	add.s32 	%r10, %r21, 6;
	st.volatile.global.u32 	[%rd3], %r10;
	st.volatile.global.u32 	[%rd2], %r10;
	add.s32 	%r11, %r21, 7;
	st.volatile.global.u32 	[%rd3], %r11;
	st.volatile.global.u32 	[%rd2], %r11;
	add.s32 	%r12, %r21, 8;
	st.volatile.global.u32 	[%rd3], %r12;
	st.volatile.global.u32 	[%rd2], %r12;
	add.s32 	%r13, %r21, 9;
	st.volatile.global.u32 	[%rd3], %r13;
	st.volatile.global.u32 	[%rd2], %r13;
	add.s32 	%r14, %r21, 10;
	st.volatile.global.u32 	[%rd3], %r14;
	st.volatile.global.u32 	[%rd2], %r14;
	add.s32 	%r15, %r21, 11;
	st.volatile.global.u32 	[%rd3], %r15;
	st.volatile.global.u32 	[%rd2], %r15;
	add.s32 	%r16, %r21, 12;
	st.volatile.global.u32 	[%rd3], %r16;
	st.volatile.global.u32 	[%rd2], %r16;
	add.s32 	%r17, %r21, 13;
	st.volatile.global.u32 	[%rd3], %r17;
	st.volatile.global.u32 	[%rd2], %r17;
	add.s32 	%r18, %r21, 14;
	st.volatile.global.u32 	[%rd3], %r18;
	st.volatile.global.u32 	[%rd2], %r18;
	add.s32 	%r19, %r21, 15;
	st.volatile.global.u32 	[%rd3], %r19;
	st.volatile.global.u32 	[%rd2], %r19;
	add.s32 	%r21, %r21, 16;
	st.volatile.global.u32 	[%rd3], %r21;
	st.volatile.global.u32 	[%rd2], %r21;
	setp.ne.s32 	%p2, %r21, 10000;
	@%p2 bra 	$L__BB0_3;
	mov.b32 	%r20, 2;
	st.volatile.global.u32 	[%rd1], %r20;
	ret;

}


// ===== COMPILED SASS (sm_100) =====

	.target	sm_100

	.elftype	@"ET_EXEC"


//--------------------- .note.nv.tkinfo           --------------------------
	.section	.note.nv.tkinfo,"",@"SHT_NOTE"
	.sectionflags	@"SHF_NOTE_NV_TKINFO"
	.tkinfo
        /*0018*/ 	.word	0x00000002
        /*0030*/ 	.string	""
        /*0030*/ 	.string	"ptxas"
        /*0030*/ 	.string	"Cuda compilation tools, release 13.0, V13.0.88"
        /*0030*/ 	.string	"Build cuda_13.0.r13.0/compiler.36424714_0"
        /*0030*/ 	.string	"-arch sm_100 -m 64 "



//--------------------- .note.nv.cuinfo           --------------------------
	.section	.note.nv.cuinfo,"",@"SHT_NOTE"
	.sectionflags	@"SHF_NOTE_NV_CUINFO"
        /*0018*/ 	.short	0x0002
        /*001a*/ 	.short	0x0064
        /*001c*/ 	.short	0x0082
	.zero		2


//--------------------- .nv.info                  --------------------------
	.section	.nv.info,"",@"SHT_CUDA_INFO"
	.align	4


	//----- nvinfo : EIATTR_REGCOUNT
	.align		4
        /*0000*/ 	.byte	0x04, 0x2f
        /*0002*/ 	.short	(.L_1 - .L_0)
	.align		4
.L_0:
        /*0004*/ 	.word	index@(_Z6kernelPViS0_S0_)
        /*0008*/ 	.word	0x00000020


	//----- nvinfo : EIATTR_FRAME_SIZE
	.align		4
.L_1:
        /*000c*/ 	.byte	0x04, 0x11
        /*000e*/ 	.short	(.L_3 - .L_2)
	.align		4
.L_2:
        /*0010*/ 	.word	index@(_Z6kernelPViS0_S0_)
        /*0014*/ 	.word	0x00000000


	//----- nvinfo : EIATTR_MIN_STACK_SIZE
	.align		4
.L_3:
        /*0018*/ 	.byte	0x04, 0x12
        /*001a*/ 	.short	(.L_5 - .L_4)
	.align		4
.L_4:
        /*001c*/ 	.word	index@(_Z6kernelPViS0_S0_)
        /*0020*/ 	.word	0x00000000
.L_5:


//--------------------- .nv.compat                --------------------------
	.section	.nv.compat,"",@"SHT_CUDA_COMPAT_INFO"
	.align	4
        /*0000*/ 	.byte	0x02, 0x09, 0x00, 0x00, 0x02, 0x02, 0x01, 0x00, 0x02, 0x05, 0x05, 0x00, 0x03, 0x07, 0x01, 0x01
        /*0010*/ 	.byte	0x02, 0x03, 0x00, 0x00, 0x02, 0x06, 0x01, 0x00, 0x04, 0x0b, 0x08, 0x00, 0x09, 0x00, 0x00, 0x00
        /*0020*/ 	.byte	0x00, 0x00, 0x00, 0x00


//--------------------- .nv.info._Z6kernelPViS0_S0_ --------------------------
	.section	.nv.info._Z6kernelPViS0_S0_,"",@"SHT_CUDA_INFO"
	.sectionflags	@""
	.align	4


	//----- nvinfo : EIATTR_CUDA_API_VERSION
	.align		4
        /*0000*/ 	.byte	0x04, 0x37
        /*0002*/ 	.short	(.L_7 - .L_6)
.L_6:
        /*0004*/ 	.word	0x00000082


	//----- nvinfo : EIATTR_KPARAM_INFO
	.align		4
.L_7:
        /*0008*/ 	.byte	0x04, 0x17
        /*000a*/ 	.short	(.L_9 - .L_8)
.L_8:
        /*000c*/ 	.word	0x00000000
        /*0010*/ 	.short	0x0002
        /*0012*/ 	.short	0x0010
        /*0014*/ 	.byte	0x00, 0xf5, 0x21, 0x00


	//----- nvinfo : EIATTR_KPARAM_INFO
	.align		4
.L_9:
        /*0018*/ 	.byte	0x04, 0x17
        /*001a*/ 	.short	(.L_11 - .L_10)
.L_10:
        /*001c*/ 	.word	0x00000000
        /*0020*/ 	.short	0x0001
        /*0022*/ 	.short	0x0008
        /*0024*/ 	.byte	0x00, 0xf5, 0x21, 0x00


	//----- nvinfo : EIATTR_KPARAM_INFO
	.align		4
.L_11:
        /*0028*/ 	.byte	0x04, 0x17
        /*002a*/ 	.short	(.L_13 - .L_12)
.L_12:
        /*002c*/ 	.word	0x00000000
        /*0030*/ 	.short	0x0000
        /*0032*/ 	.short	0x0000
        /*0034*/ 	.byte	0x00, 0xf5, 0x21, 0x00


	//----- nvinfo : EIATTR_SPARSE_MMA_MASK
	.align		4
.L_13:
        /*0038*/ 	.byte	0x03, 0x50
        /*003a*/ 	.short	0x0000


	//----- nvinfo : EIATTR_MAXREG_COUNT
	.align		4
        /*003c*/ 	.byte	0x03, 0x1b
        /*003e*/ 	.short	0x00ff


	//----- nvinfo : EIATTR_MERCURY_ISA_VERSION
	.align		4
        /*0040*/ 	.byte	0x03, 0x5f
        /*0042*/ 	.short	0x0101


	//----- nvinfo : EIATTR_VRC_CTA_INIT_COUNT
	.align		4
        /*0044*/ 	.byte	0x02, 0x4a
	.zero		1
	.zero		1


	//----- nvinfo : EIATTR_EXIT_INSTR_OFFSETS
	.align		4
        /*0048*/ 	.byte	0x04, 0x1c
        /*004a*/ 	.short	(.L_15 - .L_14)


	//   ....[0]....
.L_14:
        /*004c*/ 	.word	0x000003e0


	//----- nvinfo : EIATTR_CBANK_PARAM_SIZE
	.align		4
.L_15:
        /*0050*/ 	.byte	0x03, 0x19
        /*0052*/ 	.short	0x0018


	//----- nvinfo : EIATTR_PARAM_CBANK
	.align		4
        /*0054*/ 	.byte	0x04, 0x0a
        /*0056*/ 	.short	(.L_17 - .L_16)
	.align		4
.L_16:
        /*0058*/ 	.word	index@(.nv.constant0._Z6kernelPViS0_S0_)
        /*005c*/ 	.short	0x0380
        /*005e*/ 	.short	0x0018


	//----- nvinfo : EIATTR_SW_WAR
	.align		4
.L_17:
        /*0060*/ 	.byte	0x04, 0x36
        /*0062*/ 	.short	(.L_19 - .L_18)
.L_18:
        /*0064*/ 	.word	0x00000008
.L_19:


//--------------------- .nv.callgraph             --------------------------
	.section	.nv.callgraph,"",@"SHT_CUDA_CALLGRAPH"
	.align	4
	.sectionentsize	8
	.align		4
        /*0000*/ 	.word	0x00000000
	.align		4
        /*0004*/ 	.word	0xffffffff
	.align		4
        /*0008*/ 	.word	0x00000000
	.align		4
        /*000c*/ 	.word	0xfffffffe
	.align		4
        /*0010*/ 	.word	0x00000000
	.align		4
        /*0014*/ 	.word	0xfffffffd
	.align		4
        /*0018*/ 	.word	0x00000000
	.align		4
        /*001c*/ 	.word	0xfffffffc


//--------------------- .text._Z6kernelPViS0_S0_  --------------------------
	.section	.text._Z6kernelPViS0_S0_,"ax",@progbits
	.align	128
        .global         _Z6kernelPViS0_S0_
        .type           _Z6kernelPViS0_S0_,@function
        .size           _Z6kernelPViS0_S0_,(.L_x_3 - _Z6kernelPViS0_S0_)
        .other          _Z6kernelPViS0_S0_,@"STO_CUDA_ENTRY STV_DEFAULT"
_Z6kernelPViS0_S0_:
.text._Z6kernelPViS0_S0_:
[----:B------:R-:W-:Y:S08]  /*0000*/  LDC R1, c[0x0][0x37c] ;  /* 0x0000df00ff017b82 */ /* 0x000ff00000000800 */
[----:B------:R-:W0:Y:S01]  /*0010*/  LDC.64 R2, c[0x0][0x390] ;  /* 0x0000e400ff027b82 */ /* 0x000e220000000a00 */
[----:B------:R-:W1:Y:S01]  /*0020*/  LDCU.64 UR4, c[0x0][0x358] ;  /* 0x00006b00ff0477ac */ /* 0x000e620008000a00 */
[----:B------:R-:W-:Y:S01]  /*0030*/  NOP ;  /* 0x0000000000007918 */ /* 0x000fe20000000000 */
.L_x_0:
[----:B01----:R-:W2:Y:S02]  /*0040*/  LDG.E.STRONG.SYS R0, desc[UR4][R2.64] ;  /* 0x0000000402007981 */ /* 0x003ea4000c1f5900 */
[----:B--2---:R-:W-:-:S13]  /*0050*/  ISETP.NE.AND P0, PT, R0, 0x1, PT ;  /* 0x000000010000780c */ /* 0x004fda0003f05270 */
[----:B------:R-:W-:Y:S05]  /*0060*/  @P0 BRA `(.L_x_0) ;  /* 0xfffffffc00f40947 */ /* 0x000fea000383ffff */
[----:B------:R-:W0:Y:S01]  /*0070*/  LDC.64 R4, c[0x0][0x380] ;  /* 0x0000e000ff047b82 */ /* 0x000e220000000a00 */
[----:B------:R-:W-:-:S07]  /*0080*/  IMAD.MOV.U32 R9, RZ, RZ, RZ ;  /* 0x000000ffff097224 */ /* 0x000fce00078e00ff */
[----:B------:R-:W1:Y:S02]  /*0090*/  LDC.64 R6, c[0x0][0x388] ;  /* 0x0000e200ff067b82 */ /* 0x000e640000000a00 */
.L_x_1:
[C---:B--2---:R-:W-:Y:S01]  /*00a0*/  VIADD R11, R9.reuse, 0x1 ;  /* 0x00000001090b7836 */ /* 0x044fe20000000000 */
[C---:B------:R-:W-:Y:S01]  /*00b0*/  IADD3 R13, PT, PT, R9.reuse, 0x2, RZ ;  /* 0x00000002090d7810 */ /* 0x040fe20007ffe0ff */
[C---:B------:R-:W-:Y:S01]  /*00c0*/  VIADD R15, R9.reuse, 0x3 ;  /* 0x00000003090f7836 */ /* 0x040fe20000000000 */
[C---:B------:R-:W-:Y:S01]  /*00d0*/  IADD3 R17, PT, PT, R9.reuse, 0x4, RZ ;  /* 0x0000000409117810 */ /* 0x040fe20007ffe0ff */
[C---:B------:R-:W-:Y:S01]  /*00e0*/  VIADD R19, R9.reuse, 0x5 ;  /* 0x0000000509137836 */ /* 0x040fe20000000000 */
[----:B0-----:R2:W-:Y:S01]  /*00f0*/  STG.E.STRONG.SYS desc[UR4][R4.64], R11 ;  /* 0x0000000b04007986 */ /* 0x0015e2000c115904 */
[C---:B------:R-:W-:Y:S01]  /*0100*/  IADD3 R21, PT, PT, R9.reuse, 0x6, RZ ;  /* 0x0000000609157810 */ /* 0x040fe20007ffe0ff */
[C---:B------:R-:W-:Y:S01]  /*0110*/  VIADD R23, R9.reuse, 0x7 ;  /* 0x0000000709177836 */ /* 0x040fe20000000000 */
[C---:B------:R-:W-:Y:S01]  /*0120*/  IADD3 R25, PT, PT, R9.reuse, 0x8, RZ ;  /* 0x0000000809197810 */ /* 0x040fe20007ffe0ff */
[----:B-1----:R2:W-:Y:S01]  /*0130*/  STG.E.STRONG.SYS desc[UR4][R6.64], R11 ;  /* 0x0000000b06007986 */ /* 0x0025e2000c115904 */
[C---:B------:R-:W-:Y:S01]  /*0140*/  VIADD R27, R9.reuse, 0x9 ;  /* 0x00000009091b7836 */ /* 0x040fe20000000000 */
[C---:B------:R-:W-:Y:S01]  /*0150*/  IADD3 R29, PT, PT, R9.reuse, 0xa, RZ ;  /* 0x0000000a091d7810 */ /* 0x040fe20007ffe0ff */
[C---:B------:R-:W-:Y:S01]  /*0160*/  VIADD R0, R9.reuse, 0xb ;  /* 0x0000000b09007836 */ /* 0x040fe20000000000 */
[----:B------:R2:W-:Y:S01]  /*0170*/  STG.E.STRONG.SYS desc[UR4][R4.64], R13 ;  /* 0x0000000d04007986 */ /* 0x0005e2000c115904 */
[C---:B------:R-:W-:Y:S01]  /*0180*/  IADD3 R8, PT, PT, R9.reuse, 0xc, RZ ;  /* 0x0000000c09087810 */ /* 0x040fe20007ffe0ff */
[C---:B------:R-:W-:Y:S01]  /*0190*/  VIADD R10, R9.reuse, 0xd ;  /* 0x0000000d090a7836 */ /* 0x040fe20000000000 */
[C---:B------:R-:W-:Y:S01]  /*01a0*/  IADD3 R12, PT, PT, R9.reuse, 0xe, RZ ;  /* 0x0000000e090c7810 */ /* 0x040fe20007ffe0ff */
[----:B------:R2:W-:Y:S01]  /*01b0*/  STG.E.STRONG.SYS desc[UR4][R6.64], R13 ;  /* 0x0000000d06007986 */ /* 0x0005e2000c115904 */
[C---:B------:R-:W-:Y:S01]  /*01c0*/  VIADD R14, R9.reuse, 0xf ;  /* 0x0000000f090e7836 */ /* 0x040fe20000000000 */
[----:B------:R-:W-:-:S02]  /*01d0*/  IADD3 R9, PT, PT, R9, 0x10, RZ ;  /* 0x0000001009097810 */ /* 0x000fc40007ffe0ff */
[----:B------:R2:W-:Y:S02]  /*01e0*/  STG.E.STRONG.SYS desc[UR4][R4.64], R15 ;  /* 0x0000000f04007986 */ /* 0x0005e4000c115904 */
[----:B------:R-:W-:Y:S02]  /*01f0*/  ISETP.NE.AND P0, PT, R9, 0x2710, PT ;  /* 0x000027100900780c */ /* 0x000fe40003f05270 */
[----:B------:R2:W-:Y:S04]  /*0200*/  STG.E.STRONG.SYS desc[UR4][R6.64], R15 ;  /* 0x0000000f06007986 */ /* 0x0005e8000c115904 */
        /* <DEDUP_REMOVED lines=25> */
[----:B------:R2:W-:Y:S01]  /*03a0*/  STG.E.STRONG.SYS desc[UR4][R6.64], R9 ;  /* 0x0000000906007986 */ /* 0x0005e2000c115904 */
[----:B------:R-:W-:Y:S05]  /*03b0*/  @P0 BRA `(.L_x_1) ;  /* 0xfffffffc00380947 */ /* 0x000fea000383ffff */
[----:B--2---:R-:W-:-:S05]  /*03c0*/  IMAD.MOV.U32 R5, RZ, RZ, 0x2 ;  /* 0x00000002ff057424 */ /* 0x004fca00078e00ff */
[----:B------:R-:W-:Y:S01]  /*03d0*/  STG.E.STRONG.SYS desc[UR4][R2.64], R5 ;  /* 0x0000000502007986 */ /* 0x000fe2000c115904 */
[----:B------:R-:W-:Y:S05]  /*03e0*/  EXIT ;  /* 0x000000000000794d */ /* 0x000fea0003800000 */
.L_x_2:
[----:B------:R-:W-:-:S00]  /*03f0*/  BRA `(.L_x_2) ;  /* 0xfffffffc00fc7947 */ /* 0x000fc0000383ffff */
[----:B------:R-:W-:-:S00]  /*0400*/  NOP ;  /* 0x0000000000007918 */ /* 0x000fc00000000000 */
[----:B------:R-:W-:-:S00]  /*0410*/  NOP ;  /* 0x0000000000007918 */ /* 0x000fc00000000000 */
[----:B------:R-:W-:-:S00]  /*0420*/  NOP ;  /* 0x0000000000007918 */ /* 0x000fc00000000000 */
[----:B------:R-:W-:-:S00]  /*0430*/  NOP ;  /* 0x0000000000007918 */ /* 0x000fc00000000000 */
[----:B------:R-:W-:-:S00]  /*0440*/  NOP ;  /* 0x0000000000007918 */ /* 0x000fc00000000000 */
[----:B------:R-:W-:-:S00]  /*0450*/  NOP ;  /* 0x0000000000007918 */ /* 0x000fc00000000000 */
[----:B------:R-:W-:-:S00]  /*0460*/  NOP ;  /* 0x0000000000007918 */ /* 0x000fc00000000000 */
[----:B------:R-:W-:-:S00]  /*0470*/  NOP ;  /* 0x0000000000007918 */ /* 0x000fc00000000000 */
.L_x_3:


//--------------------- .nv.shared.reserved.0     --------------------------
	.section	.nv.shared.reserved.0,"aw",@nobits
	.weak		__nv_reservedSMEM_offset_0_alias
	.size		__nv_reservedSMEM_offset_0_alias, 0, 64
	.other		__nv_reservedSMEM_offset_0_alias,@"STO_CUDA_RESERVED_SHARED STV_DEFAULT"
__nv_reservedSMEM_offset_0_alias:
	.zero		0
	.zero		64


//--------------------- .nv.constant0._Z6kernelPViS0_S0_ --------------------------
	.section	.nv.constant0._Z6kernelPViS0_S0_,"a",@progbits
	.sectionflags	@""
	.align	4
.nv.constant0._Z6kernelPViS0_S0_:
	.zero		920


//--------------------- SYMBOLS --------------------------

	.type		.nv.reservedSmem.offset0,@object
	.size		.nv.reservedSmem.offset0,0x4
